//
// Generated by NVIDIA NVVM Compiler
//
// Compiler Build ID: CL-36424714
// Cuda compilation tools, release 13.0, V13.0.88
// Based on NVVM 20.0.0
//

.version 9.0
.target sm_100
.address_size 64

	// .globl	_Z6kernelv
.extern .func  (.param .b32 func_retval0) vprintf
(
	.param .b64 vprintf_param_0,
	.param .b64 vprintf_param_1
)
;
.global .align 1 .b8 $str[29] = {72, 101, 108, 108, 111, 33, 33, 32, 116, 104, 114, 101, 97, 100, 32, 105, 110, 32, 98, 108, 111, 99, 107, 58, 32, 37, 100, 10};

.visible .entry _Z6kernelv()
{
	.local .align 8 .b8 	__local_depot0[8];
	.reg .b64 	%SP;
	.reg .b64 	%SPL;
	.reg .b32 	%r<4>;
	.reg .b64 	%rd<5>;

	mov.u64 	%SPL, __local_depot0;
	cvta.local.u64 	%SP, %SPL;
	add.u64 	%rd1, %SP, 0;
	add.u64 	%rd2, %SPL, 0;
	mov.u32 	%r1, %ctaid.x;
	st.local.u32 	[%rd2], %r1;
	mov.u64 	%rd3, $str;
	cvta.global.u64 	%rd4, %rd3;
	{ // callseq 0, 0
	.param .b64 param0;
	st.param.b64 	[param0], %rd4;
	.param .b64 param1;
	st.param.b64 	[param1], %rd1;
	.param .b32 retval0;
	call.uni (retval0), 
	vprintf, 
	(
	param0, 
	param1
	);
	ld.param.b32 	%r2, [retval0];
	} // callseq 0
	ret;

}


// ===== COMPILED SASS (sm_100) =====

	.target	sm_100

	.elftype	@"ET_EXEC"


//--------------------- .note.nv.tkinfo           --------------------------
	.section	.note.nv.tkinfo,"",@"SHT_NOTE"
	.sectionflags	@"SHF_NOTE_NV_TKINFO"
	.tkinfo
        /*0018*/ 	.word	0x00000002
        /*0030*/ 	.string	""
        /*0030*/ 	.string	"ptxas"
        /*0030*/ 	.string	"Cuda compilation tools, release 13.0, V13.0.88"
        /*0030*/ 	.string	"Build cuda_13.0.r13.0/compiler.36424714_0"
        /*0030*/ 	.string	"-arch sm_100 -m 64 "



//--------------------- .note.nv.cuinfo           --------------------------
	.section	.note.nv.cuinfo,"",@"SHT_NOTE"
	.sectionflags	@"SHF_NOTE_NV_CUINFO"
        /*0018*/ 	.short	0x0002
        /*001a*/ 	.short	0x0064
        /*001c*/ 	.short	0x0082
	.zero		2


//--------------------- .nv.info                  --------------------------
	.section	.nv.info,"",@"SHT_CUDA_INFO"
	.align	4


	//----- nvinfo : EIATTR_REGCOUNT
	.align		4
        /*0000*/ 	.byte	0x04, 0x2f
        /*0002*/ 	.short	(.L_2 - .L_1)
	.align		4
.L_1:
        /*0004*/ 	.word	index@(_Z6kernelv)
        /*0008*/ 	.word	0x00000018


	//----- nvinfo : EIATTR_FRAME_SIZE
	.align		4
.L_2:
        /*000c*/ 	.byte	0x04, 0x11
        /*000e*/ 	.short	(.L_4 - .L_3)
	.align		4
.L_3:
        /*0010*/ 	.word	index@(_Z6kernelv)
        /*0014*/ 	.word	0x00000008


	//----- nvinfo : EIATTR_MIN_STACK_SIZE
	.align		4
.L_4:
        /*0018*/ 	.byte	0x04, 0x12
        /*001a*/ 	.short	(.L_6 - .L_5)
	.align		4
.L_5:
        /*001c*/ 	.word	index@(_Z6kernelv)
        /*0020*/ 	.word	0x00000008
.L_6:


//--------------------- .nv.compat                --------------------------
	.section	.nv.compat,"",@"SHT_CUDA_COMPAT_INFO"
	.align	4
        /*0000*/ 	.byte	0x02, 0x09, 0x00, 0x00, 0x02, 0x02, 0x01, 0x00, 0x02, 0x05, 0x05, 0x00, 0x03, 0x07, 0x01, 0x01
        /*0010*/ 	.byte	0x02, 0x03, 0x00, 0x00, 0x02, 0x06, 0x01, 0x00, 0x04, 0x0b, 0x08, 0x00, 0x09, 0x00, 0x00, 0x00
        /*0020*/ 	.byte	0x00, 0x00, 0x00, 0x00


//--------------------- .nv.info._Z6kernelv       --------------------------
	.section	.nv.info._Z6kernelv,"",@"SHT_CUDA_INFO"
	.sectionflags	@""
	.align	4


	//----- nvinfo : EIATTR_CUDA_API_VERSION
	.align		4
        /*0000*/ 	.byte	0x04, 0x37
        /*0002*/ 	.short	(.L_8 - .L_7)
.L_7:
        /*0004*/ 	.word	0x00000082


	//----- nvinfo : EIATTR_SPARSE_MMA_MASK
	.align		4
.L_8:
        /*0008*/ 	.byte	0x03, 0x50
        /*000a*/ 	.short	0x0000


	//----- nvinfo : EIATTR_MAXREG_COUNT
	.align		4
        /*000c*/ 	.byte	0x03, 0x1b
        /*000e*/ 	.short	0x00ff


	//----- nvinfo : EIATTR_EXTERNS
	.align		4
        /*0010*/ 	.byte	0x04, 0x0f
        /*0012*/ 	.short	(.L_10 - .L_9)


	//   ....[0]....
	.align		4
.L_9:
        /*0014*/ 	.word	index@(vprintf)


	//----- nvinfo : EIATTR_MERCURY_ISA_VERSION
	.align		4
.L_10:
        /*0018*/ 	.byte	0x03, 0x5f
        /*001a*/ 	.short	0x0101


	//----- nvinfo : EIATTR_VRC_CTA_INIT_COUNT
	.align		4
        /*001c*/ 	.byte	0x02, 0x4a
	.zero		1
	.zero		1


	//----- nvinfo : EIATTR_SYSCALL_OFFSETS
	.align		4
        /*0020*/ 	.byte	0x04, 0x46
        /*0022*/ 	.short	(.L_12 - .L_11)


	//   ....[0]....
.L_11:
        /*0024*/ 	.word	0x000000e0


	//----- nvinfo : EIATTR_EXIT_INSTR_OFFSETS
	.align		4
.L_12:
        /*0028*/ 	.byte	0x04, 0x1c
        /*002a*/ 	.short	(.L_14 - .L_13)


	//   ....[0]....
.L_13:
        /*002c*/ 	.word	0x000000f0


	//----- nvinfo : EIATTR_SW_WAR
	.align		4
.L_14:
        /*0030*/ 	.byte	0x04, 0x36
        /*0032*/ 	.short	(.L_16 - .L_15)
.L_15:
        /*0034*/ 	.word	0x00000008
.L_16:


//--------------------- .nv.callgraph             --------------------------
	.section	.nv.callgraph,"",@"SHT_CUDA_CALLGRAPH"
	.align	4
	.sectionentsize	8
	.align		4
        /*0000*/ 	.word	0x00000000
	.align		4
        /*0004*/ 	.word	0xffffffff
	.align		4
        /*0008*/ 	.word	index@(_Z6kernelv)
	.align		4
        /*000c*/ 	.word	index@(vprintf)
	.align		4
        /*0010*/ 	.word	0x00000000
	.align		4
        /*0014*/ 	.word	0xfffffffe
	.align		4
        /*0018*/ 	.word	0x00000000
	.align		4
        /*001c*/ 	.word	0xfffffffd
	.align		4
        /*0020*/ 	.word	0x00000000
	.align		4
        /*0024*/ 	.word	0xfffffffc


//--------------------- .nv.constant4             --------------------------
	.section	.nv.constant4,"a",@progbits
	.align	8
	.align		8
.nv.constant4:
        /*0000*/ 	.dword	vprintf
	.align		8
        /*0008*/ 	.dword	$str


//--------------------- .text._Z6kernelv          --------------------------
	.section	.text._Z6kernelv,"ax",@progbits
	.align	128
        .global         _Z6kernelv
        .type           _Z6kernelv,@function
        .size           _Z6kernelv,(.L_x_2 - _Z6kernelv)
        .other          _Z6kernelv,@"STO_CUDA_ENTRY STV_DEFAULT"
_Z6kernelv:
.text._Z6kernelv:
[----:B------:R-:W0:Y:S01]  /*0000*/  LDC R1, c[0x0][0x37c] ;  /* 0x0000df00ff017b82 */ /* 0x000e220000000800 */
[----:B------:R-:W1:Y:S01]  /*0010*/  S2R R8, SR_CTAID.X ;  /* 0x0000000000087919 */ /* 0x000e620000002500 */
[----:B0-----:R-:W-:Y:S01]  /*0020*/  VIADD R1, R1, 0xfffffff8 ;  /* 0xfffffff801017836 */ /* 0x001fe20000000000 */
[----:B------:R-:W-:Y:S01]  /*0030*/  MOV R0, 0x0 ;  /* 0x0000000000007802 */ /* 0x000fe20000000f00 */
[----:B------:R-:W0:Y:S04]  /*0040*/  LDCU UR4, c[0x0][0x2f8] ;  /* 0x00005f00ff0477ac */ /* 0x000e280008000800 */
[----:B------:R2:W3:Y:S01]  /*0050*/  LDC.64 R2, c[0x4][R0] ;  /* 0x0100000000027b82 */ /* 0x0004e20000000a00 */
[----:B------:R-:W4:Y:S01]  /*0060*/  LDCU.64 UR6, c[0x4][0x8] ;  /* 0x01000100ff0677ac */ /* 0x000f220008000a00 */
[----:B------:R-:W5:Y:S01]  /*0070*/  LDCU UR5, c[0x0][0x2fc] ;  /* 0x00005f80ff0577ac */ /* 0x000f620008000800 */
[----:B0-----:R-:W-:Y:S01]  /*0080*/  IADD3 R6, P0, PT, R1, UR4, RZ ;  /* 0x0000000401067c10 */ /* 0x001fe2000ff1e0ff */
[----:B----4-:R-:W-:Y:S01]  /*0090*/  IMAD.U32 R4, RZ, RZ, UR6 ;  /* 0x00000006ff047e24 */ /* 0x010fe2000f8e00ff */
[----:B------:R-:W-:-:S03]  /*00a0*/  MOV R5, UR7 ;  /* 0x0000000700057c02 */ /* 0x000fc60008000f00 */
[----:B-----5:R-:W-:Y:S01]  /*00b0*/  IMAD.X R7, RZ, RZ, UR5, P0 ;  /* 0x00000005ff077e24 */ /* 0x020fe200080e06ff */
[----:B-1----:R2:W-:Y:S07]  /*00c0*/  STL [R1], R8 ;  /* 0x0000000801007387 */ /* 0x0025ee0000100800 */
[----:B------:R-:W-:-:S07]  /*00d0*/  LEPC R20, `(.L_x_0) ;  /* 0x000000001014794e */ /* 0x000fce0000000000 */
[----:B--23--:R-:W-:Y:S05]  /*00e0*/  CALL.ABS.NOINC R2 ;  /* 0x0000000002007343 */ /* 0x00cfea0003c00000 */
.L_x_0:
[----:B------:R-:W-:Y:S05]  /*00f0*/  EXIT ;  /* 0x000000000000794d */ /* 0x000fea0003800000 */
.L_x_1:
[----:B------:R-:W-:-:S00]  /*0100*/  BRA `(.L_x_1) ;  /* 0xfffffffc00fc7947 */ /* 0x000fc0000383ffff */
[----:B------:R-:W-:-:S00]  /*0110*/  NOP ;  /* 0x0000000000007918 */ /* 0x000fc00000000000 */
        /* <DEDUP_REMOVED lines=14> */
.L_x_2:


//--------------------- .nv.global.init           --------------------------
	.section	.nv.global.init,"aw",@progbits
.nv.global.init:
	.type		$str,@object
	.size		$str,(.L_0 - $str)
$str:
        /*0000*/ 	.byte	0x48, 0x65, 0x6c, 0x6c, 0x6f, 0x21, 0x21, 0x20, 0x74, 0x68, 0x72, 0x65, 0x61, 0x64, 0x20, 0x69
        /*0010*/ 	.byte	0x6e, 0x20, 0x62, 0x6c, 0x6f, 0x63, 0x6b, 0x3a, 0x20, 0x25, 0x64, 0x0a, 0x00
.L_0:


//--------------------- .nv.shared.reserved.0     --------------------------
	.section	.nv.shared.reserved.0,"aw",@nobits
	.weak		__nv_reservedSMEM_offset_0_alias
	.size		__nv_reservedSMEM_offset_0_alias, 0, 64
	.other		__nv_reservedSMEM_offset_0_alias,@"STO_CUDA_RESERVED_SHARED STV_DEFAULT"
__nv_reservedSMEM_offset_0_alias:
	.zero		0
	.zero		64


//--------------------- .nv.constant0._Z6kernelv  --------------------------
	.section	.nv.constant0._Z6kernelv,"a",@progbits
	.sectionflags	@""
	.align	4
.nv.constant0._Z6kernelv:
	.zero		896


//--------------------- SYMBOLS --------------------------

	.type		.nv.reservedSmem.offset0,@object
	.size		.nv.reservedSmem.offset0,0x4
	.type		vprintf,@function
